//
// Generated by NVIDIA NVVM Compiler
//
// Compiler Build ID: CL-36424714
// Cuda compilation tools, release 13.0, V13.0.88
// Based on NVVM 20.0.0
//

.version 9.0
.target sm_100
.address_size 64

	// .globl	_Z12printPatternv
.extern .func  (.param .b32 func_retval0) vprintf
(
	.param .b64 vprintf_param_0,
	.param .b64 vprintf_param_1
)
;
.global .align 1 .b8 $str[4] = {37, 100, 32};
.global .align 1 .b8 $str$1[2] = {10};

.visible .entry _Z12printPatternv()
{
	.local .align 8 .b8 	__local_depot0[8];
	.reg .b64 	%SP;
	.reg .b64 	%SPL;
	.reg .pred 	%p<3>;
	.reg .b32 	%r<10>;
	.reg .b64 	%rd<8>;

	mov.u64 	%SPL, __local_depot0;
	cvta.local.u64 	%SP, %SPL;
	mov.u32 	%r9, %tid.x;
	setp.gt.u32 	%p1, %r9, 4;
	@%p1 bra 	$L__BB0_4;
	add.s32 	%r2, %r9, 1;
	add.u64 	%rd2, %SP, 0;
	add.u64 	%rd1, %SPL, 0;
	mov.u64 	%rd3, $str;
$L__BB0_2:
	st.local.u32 	[%rd1], %r2;
	cvta.global.u64 	%rd4, %rd3;
	{ // callseq 0, 0
	.param .b64 param0;
	st.param.b64 	[param0], %rd4;
	.param .b64 param1;
	st.param.b64 	[param1], %rd2;
	.param .b32 retval0;
	call.uni (retval0), 
	vprintf, 
	(
	param0, 
	param1
	);
	ld.param.b32 	%r5, [retval0];
	} // callseq 0
	add.s32 	%r9, %r9, 1;
	setp.ne.s32 	%p2, %r9, 5;
	@%p2 bra 	$L__BB0_2;
	mov.u64 	%rd6, $str$1;
	cvta.global.u64 	%rd7, %rd6;
	{ // callseq 1, 0
	.param .b64 param0;
	st.param.b64 	[param0], %rd7;
	.param .b64 param1;
	st.param.b64 	[param1], 0;
	.param .b32 retval0;
	call.uni (retval0), 
	vprintf, 
	(
	param0, 
	param1
	);
	ld.param.b32 	%r7, [retval0];
	} // callseq 1
	barrier.sync 	0;
$L__BB0_4:
	ret;

}


// ===== COMPILED SASS (sm_100) =====

	.target	sm_100

	.elftype	@"ET_EXEC"


//--------------------- .note.nv.tkinfo           --------------------------
	.section	.note.nv.tkinfo,"",@"SHT_NOTE"
	.sectionflags	@"SHF_NOTE_NV_TKINFO"
	.tkinfo
        /*0018*/ 	.word	0x00000002
        /*0030*/ 	.string	""
        /*0030*/ 	.string	"ptxas"
        /*0030*/ 	.string	"Cuda compilation tools, release 13.0, V13.0.88"
        /*0030*/ 	.string	"Build cuda_13.0.r13.0/compiler.36424714_0"
        /*0030*/ 	.string	"-arch sm_100 -m 64 "



//--------------------- .note.nv.cuinfo           --------------------------
	.section	.note.nv.cuinfo,"",@"SHT_NOTE"
	.sectionflags	@"SHF_NOTE_NV_CUINFO"
        /*0018*/ 	.short	0x0002
        /*001a*/ 	.short	0x0064
        /*001c*/ 	.short	0x0082
	.zero		2


//--------------------- .nv.info                  --------------------------
	.section	.nv.info,"",@"SHT_CUDA_INFO"
	.align	4


	//----- nvinfo : EIATTR_REGCOUNT
	.align		4
        /*0000*/ 	.byte	0x04, 0x2f
        /*0002*/ 	.short	(.L_3 - .L_2)
	.align		4
.L_2:
        /*0004*/ 	.word	index@(_Z12printPatternv)
        /*0008*/ 	.word	0x00000019


	//----- nvinfo : EIATTR_FRAME_SIZE
	.align		4
.L_3:
        /*000c*/ 	.byte	0x04, 0x11
        /*000e*/ 	.short	(.L_5 - .L_4)
	.align		4
.L_4:
        /*0010*/ 	.word	index@(_Z12printPatternv)
        /*0014*/ 	.word	0x00000008


	//----- nvinfo : EIATTR_MIN_STACK_SIZE
	.align		4
.L_5:
        /*0018*/ 	.byte	0x04, 0x12
        /*001a*/ 	.short	(.L_7 - .L_6)
	.align		4
.L_6:
        /*001c*/ 	.word	index@(_Z12printPatternv)
        /*0020*/ 	.word	0x00000008
.L_7:


//--------------------- .nv.compat                --------------------------
	.section	.nv.compat,"",@"SHT_CUDA_COMPAT_INFO"
	.align	4
        /*0000*/ 	.byte	0x02, 0x09, 0x00, 0x00, 0x02, 0x02, 0x01, 0x00, 0x02, 0x05, 0x05, 0x00, 0x03, 0x07, 0x01, 0x01
        /*0010*/ 	.byte	0x02, 0x03, 0x00, 0x00, 0x02, 0x06, 0x01, 0x00, 0x04, 0x0b, 0x08, 0x00, 0x09, 0x00, 0x00, 0x00
        /*0020*/ 	.byte	0x00, 0x00, 0x00, 0x00


//--------------------- .nv.info._Z12printPatternv --------------------------
	.section	.nv.info._Z12printPatternv,"",@"SHT_CUDA_INFO"
	.sectionflags	@""
	.align	4


	//----- nvinfo : EIATTR_CUDA_API_VERSION
	.align		4
        /*0000*/ 	.byte	0x04, 0x37
        /*0002*/ 	.short	(.L_9 - .L_8)
.L_8:
        /*0004*/ 	.word	0x00000082


	//----- nvinfo : EIATTR_SPARSE_MMA_MASK
	.align		4
.L_9:
        /*0008*/ 	.byte	0x03, 0x50
        /*000a*/ 	.short	0x0000


	//----- nvinfo : EIATTR_MAXREG_COUNT
	.align		4
        /*000c*/ 	.byte	0x03, 0x1b
        /*000e*/ 	.short	0x00ff


	//----- nvinfo : EIATTR_NUM_BARRIERS
	.align		4
        /*0010*/ 	.byte	0x02, 0x4c
        /*0012*/ 	.byte	0x01
	.zero		1


	//----- nvinfo : EIATTR_EXTERNS
	.align		4
        /*0014*/ 	.byte	0x04, 0x0f
        /*0016*/ 	.short	(.L_11 - .L_10)


	//   ....[0]....
	.align		4
.L_10:
        /*0018*/ 	.word	index@(vprintf)


	//----- nvinfo : EIATTR_MERCURY_ISA_VERSION
	.align		4
.L_11:
        /*001c*/ 	.byte	0x03, 0x5f
        /*001e*/ 	.short	0x0101


	//----- nvinfo : EIATTR_COOP_GROUP_MASK_REGIDS
	.align		4
        /*0020*/ 	.byte	0x04, 0x29
        /*0022*/ 	.short	(.L_13 - .L_12)


	//   ....[0]....
.L_12:
        /*0024*/ 	.word	0x0500000f


	//   ....[1]....
        /*0028*/ 	.word	0xffffffff


	//----- nvinfo : EIATTR_COOP_GROUP_INSTR_OFFSETS
	.align		4
.L_13:
        /*002c*/ 	.byte	0x04, 0x28
        /*002e*/ 	.short	(.L_15 - .L_14)


	//   ....[0]....
.L_14:
        /*0030*/ 	.word	0x000002a0


	//   ....[1]....
        /*0034*/ 	.word	0x000002e0


	//----- nvinfo : EIATTR_VRC_CTA_INIT_COUNT
	.align		4
.L_15:
        /*0038*/ 	.byte	0x02, 0x4a
	.zero		1
	.zero		1


	//----- nvinfo : EIATTR_SYSCALL_OFFSETS
	.align		4
        /*003c*/ 	.byte	0x04, 0x46
        /*003e*/ 	.short	(.L_17 - .L_16)


	//   ....[0]....
.L_16:
        /*0040*/ 	.word	0x00000170


	//   ....[1]....
        /*0044*/ 	.word	0x00000210


	//----- nvinfo : EIATTR_EXIT_INSTR_OFFSETS
	.align		4
.L_17:
        /*0048*/ 	.byte	0x04, 0x1c
        /*004a*/ 	.short	(.L_19 - .L_18)


	//   ....[0]....
.L_18:
        /*004c*/ 	.word	0x00000080


	//   ....[1]....
        /*0050*/ 	.word	0x000002d0


	//   ....[2]....
        /*0054*/ 	.word	0x000002f0


	//----- nvinfo : EIATTR_CRS_STACK_SIZE
	.align		4
.L_19:
        /*0058*/ 	.byte	0x04, 0x1e
        /*005a*/ 	.short	(.L_21 - .L_20)
.L_20:
        /*005c*/ 	.word	0x00000000


	//----- nvinfo : EIATTR_SW_WAR
	.align		4
.L_21:
        /*0060*/ 	.byte	0x04, 0x36
        /*0062*/ 	.short	(.L_23 - .L_22)
.L_22:
        /*0064*/ 	.word	0x00000008
.L_23:


//--------------------- .nv.callgraph             --------------------------
	.section	.nv.callgraph,"",@"SHT_CUDA_CALLGRAPH"
	.align	4
	.sectionentsize	8
	.align		4
        /*0000*/ 	.word	0x00000000
	.align		4
        /*0004*/ 	.word	0xffffffff
	.align		4
        /*0008*/ 	.word	index@(_Z12printPatternv)
	.align		4
        /*000c*/ 	.word	index@(vprintf)
	.align		4
        /*0010*/ 	.word	0x00000000
	.align		4
        /*0014*/ 	.word	0xfffffffe
	.align		4
        /*0018*/ 	.word	0x00000000
	.align		4
        /*001c*/ 	.word	0xfffffffd
	.align		4
        /*0020*/ 	.word	0x00000000
	.align		4
        /*0024*/ 	.word	0xfffffffc


//--------------------- .nv.constant4             --------------------------
	.section	.nv.constant4,"a",@progbits
	.align	8
	.align		8
.nv.constant4:
        /*0000*/ 	.dword	vprintf
	.align		8
        /*0008*/ 	.dword	$str
	.align		8
        /*0010*/ 	.dword	$str$1


//--------------------- .text._Z12printPatternv   --------------------------
	.section	.text._Z12printPatternv,"ax",@progbits
	.align	128
        .global         _Z12printPatternv
        .type           _Z12printPatternv,@function
        .size           _Z12printPatternv,(.L_x_7 - _Z12printPatternv)
        .other          _Z12printPatternv,@"STO_CUDA_ENTRY STV_DEFAULT"
_Z12printPatternv:
.text._Z12printPatternv:
[----:B------:R-:W0:Y:S01]  /*0000*/  LDC R1, c[0x0][0x37c] ;  /* 0x0000df00ff017b82 */ /* 0x000e220000000800 */
[----:B------:R-:W1:Y:S01]  /*0010*/  S2R R2, SR_TID.X ;  /* 0x0000000000027919 */ /* 0x000e620000002100 */
[----:B------:R-:W2:Y:S01]  /*0020*/  LDCU UR4, c[0x0][0x2f8] ;  /* 0x00005f00ff0477ac */ /* 0x000ea20008000800 */
[----:B0-----:R-:W-:Y:S01]  /*0030*/  VIADD R1, R1, 0xfffffff8 ;  /* 0xfffffff801017836 */ /* 0x001fe20000000000 */
[----:B------:R-:W0:Y:S04]  /*0040*/  LDCU UR5, c[0x0][0x2fc] ;  /* 0x00005f80ff0577ac */ /* 0x000e280008000800 */
[----:B--2---:R-:W-:-:S05]  /*0050*/  IADD3 R17, P1, PT, R1, UR4, RZ ;  /* 0x0000000401117c10 */ /* 0x004fca000ff3e0ff */
[----:B0-----:R-:W-:Y:S01]  /*0060*/  IMAD.X R18, RZ, RZ, UR5, P1 ;  /* 0x00000005ff127e24 */ /* 0x001fe200088e06ff */
[----:B-1----:R-:W-:-:S13]  /*0070*/  ISETP.GT.U32.AND P0, PT, R2, 0x4, PT ;  /* 0x000000040200780c */ /* 0x002fda0003f04070 */
[----:B------:R-:W-:Y:S05]  /*0080*/  @P0 EXIT ;  /* 0x000000000000094d */ /* 0x000fea0003800000 */
[----:B------:R-:W-:Y:S01]  /*0090*/  BSSY.RECONVERGENT B6, `(.L_x_0) ;  /* 0x0000011000067945 */ /* 0x000fe20003800200 */
[----:B------:R-:W-:-:S07]  /*00a0*/  VIADD R22, R2, 0x1 ;  /* 0x0000000102167836 */ /* 0x000fce0000000000 */
.L_x_2:
[----:B------:R-:W-:Y:S01]  /*00b0*/  MOV R16, 0x0 ;  /* 0x0000000000107802 */ /* 0x000fe20000000f00 */
[----:B------:R0:W-:Y:S01]  /*00c0*/  STL [R1], R22 ;  /* 0x0000001601007387 */ /* 0x0001e20000100800 */
[----:B------:R-:W1:Y:S01]  /*00d0*/  LDCU.64 UR4, c[0x4][0x8] ;  /* 0x01000100ff0477ac */ /* 0x000e620008000a00 */
[----:B------:R-:W-:Y:S01]  /*00e0*/  VIADD R2, R2, 0x1 ;  /* 0x0000000102027836 */ /* 0x000fe20000000000 */
[----:B------:R0:W2:Y:S01]  /*00f0*/  LDC.64 R8, c[0x4][R16] ;  /* 0x0100000010087b82 */ /* 0x0000a20000000a00 */
[----:B------:R-:W-:Y:S02]  /*0100*/  IMAD.MOV.U32 R6, RZ, RZ, R17 ;  /* 0x000000ffff067224 */ /* 0x000fe400078e0011 */
[----:B------:R-:W-:Y:S01]  /*0110*/  IMAD.MOV.U32 R7, RZ, RZ, R18 ;  /* 0x000000ffff077224 */ /* 0x000fe200078e0012 */
[----:B------:R-:W-:-:S04]  /*0120*/  ISETP.NE.AND P0, PT, R2, 0x5, PT ;  /* 0x000000050200780c */ /* 0x000fc80003f05270 */
[----:B------:R-:W-:Y:S02]  /*0130*/  P2R R19, PR, RZ, 0x1 ;  /* 0x00000001ff137803 */ /* 0x000fe40000000000 */
[----:B-1----:R-:W-:Y:S01]  /*0140*/  MOV R4, UR4 ;  /* 0x0000000400047c02 */ /* 0x002fe20008000f00 */
[----:B0-----:R-:W-:-:S07]  /*0150*/  IMAD.U32 R5, RZ, RZ, UR5 ;  /* 0x00000005ff057e24 */ /* 0x001fce000f8e00ff */
[----:B------:R-:W-:-:S07]  /*0160*/  LEPC R20, `(.L_x_1) ;  /* 0x000000001014794e */ /* 0x000fce0000000000 */
[----:B--2---:R-:W-:Y:S05]  /*0170*/  CALL.ABS.NOINC R8 ;  /* 0x0000000008007343 */ /* 0x004fea0003c00000 */
.L_x_1:
[----:B------:R-:W-:-:S13]  /*0180*/  ISETP.NE.AND P6, PT, R19, RZ, PT ;  /* 0x000000ff1300720c */ /* 0x000fda0003fc5270 */
[----:B------:R-:W-:Y:S05]  /*0190*/  @P6 BRA `(.L_x_2) ;  /* 0xfffffffc00c46947 */ /* 0x000fea000383ffff */
[----:B------:R-:W-:Y:S05]  /*01a0*/  BSYNC.RECONVERGENT B6 ;  /* 0x0000000000067941 */ /* 0x000fea0003800200 */
.L_x_0:
[----:B------:R-:W0:Y:S01]  /*01b0*/  LDC.64 R16, c[0x4][R16] ;  /* 0x0100000010107b82 */ /* 0x000e220000000a00 */
[----:B------:R-:W1:Y:S01]  /*01c0*/  LDCU.64 UR4, c[0x4][0x10] ;  /* 0x01000200ff0477ac */ /* 0x000e620008000a00 */
[----:B------:R-:W-:Y:S02]  /*01d0*/  CS2R R6, SRZ ;  /* 0x0000000000067805 */ /* 0x000fe4000001ff00 */
[----:B-1----:R-:W-:Y:S01]  /*01e0*/  MOV R4, UR4 ;  /* 0x0000000400047c02 */ /* 0x002fe20008000f00 */
[----:B------:R-:W-:-:S07]  /*01f0*/  IMAD.U32 R5, RZ, RZ, UR5 ;  /* 0x00000005ff057e24 */ /* 0x000fce000f8e00ff */
[----:B------:R-:W-:-:S07]  /*0200*/  LEPC R20, `(.L_x_3) ;  /* 0x000000001014794e */ /* 0x000fce0000000000 */
[----:B0-----:R-:W-:Y:S05]  /*0210*/  CALL.ABS.NOINC R16 ;  /* 0x0000000010007343 */ /* 0x001fea0003c00000 */
.L_x_3:
[----:B------:R-:W-:-:S03]  /*0220*/  UMOV UR4, 0xffffffff ;  /* 0xffffffff00047882 */ /* 0x000fc60000000000 */
[----:B------:R-:W-:Y:S05]  /*0230*/  BRA.CONV UR4, `(.L_x_4) ;  /* 0x0000000304287947 */ /* 0x000fea000b800000 */
[----:B------:R-:W-:Y:S02]  /*0240*/  HFMA2 R13, -RZ, RZ, 0, 0 ;  /* 0x00000000ff0d7431 */ /* 0x000fe400000001ff */
[----:B------:R-:W-:Y:S02]  /*0250*/  IMAD.MOV.U32 R14, RZ, RZ, 0x0 ;  /* 0x00000000ff0e7424 */ /* 0x000fe400078e00ff */
[----:B------:R-:W-:-:S07]  /*0260*/  IMAD.MOV.U32 R15, RZ, RZ, -0x1 ;  /* 0xffffffffff0f7424 */ /* 0x000fce00078e00ff */
[----:B------:R-:W-:Y:S05]  /*0270*/  WARPSYNC.COLLECTIVE.ALL `(.L_x_5) ;  /* 0x0000000000147948 */ /* 0x000fea0003c00000 */
[----:B------:R-:W-:-:S04]  /*0280*/  SHF.L.U32 R13, R13, 0x10, RZ ;  /* 0x000000100d0d7819 */ /* 0x000fc800000006ff */
[----:B------:R-:W-:-:S05]  /*0290*/  LOP3.LUT R13, R13, 0xf, R14, 0xf8, !PT ;  /* 0x0000000f0d0d7812 */ /* 0x000fca00078ef80e */
[----:B------:R0:W-:Y:S02]  /*02a0*/  BAR.SYNC.DEFER_BLOCKING R13, R13 ;  /* 0x0000000d0000731d */ /* 0x0001e40000010000 */
[----:B0-----:R-:W-:-:S04]  /*02b0*/  SHF.R.U32 R13, R13, 0x10, RZ ;  /* 0x000000100d0d7819 */ /* 0x001fc800000016ff */
[----:B------:R-:W-:Y:S05]  /*02c0*/  ENDCOLLECTIVE ;  /* 0x000000000000791b */ /* 0x000fea0003800000 */
.L_x_5:
[----:B------:R-:W-:Y:S05]  /*02d0*/  EXIT ;  /* 0x000000000000794d */ /* 0x000fea0003800000 */
.L_x_4:
[----:B------:R-:W-:Y:S06]  /*02e0*/  BAR.SYNC.DEFER_BLOCKING 0x0 ;  /* 0x0000000000007b1d */ /* 0x000fec0000010000 */
[----:B------:R-:W-:Y:S05]  /*02f0*/  EXIT ;  /* 0x000000000000794d */ /* 0x000fea0003800000 */
.L_x_6:
[----:B------:R-:W-:-:S00]  /*0300*/  BRA `(.L_x_6) ;  /* 0xfffffffc00fc7947 */ /* 0x000fc0000383ffff */
[----:B------:R-:W-:-:S00]  /*0310*/  NOP ;  /* 0x0000000000007918 */ /* 0x000fc00000000000 */
        /* <DEDUP_REMOVED lines=14> */
.L_x_7:


//--------------------- .nv.global.init           --------------------------
	.section	.nv.global.init,"aw",@progbits
.nv.global.init:
	.type		$str$1,@object
	.size		$str$1,($str - $str$1)
$str$1:
        /*0000*/ 	.byte	0x0a, 0x00
	.type		$str,@object
	.size		$str,(.L_0 - $str)
$str:
        /*0002*/ 	.byte	0x25, 0x64, 0x20, 0x00
.L_0:


//--------------------- .nv.shared.reserved.0     --------------------------
	.section	.nv.shared.reserved.0,"aw",@nobits
	.weak		__nv_reservedSMEM_offset_0_alias
	.size		__nv_reservedSMEM_offset_0_alias, 0, 64
	.other		__nv_reservedSMEM_offset_0_alias,@"STO_CUDA_RESERVED_SHARED STV_DEFAULT"
__nv_reservedSMEM_offset_0_alias:
	.zero		0
	.zero		64


//--------------------- .nv.constant0._Z12printPatternv --------------------------
	.section	.nv.constant0._Z12printPatternv,"a",@progbits
	.sectionflags	@""
	.align	4
.nv.constant0._Z12printPatternv:
	.zero		896


//--------------------- SYMBOLS --------------------------

	.type		.nv.reservedSmem.offset0,@object
	.size		.nv.reservedSmem.offset0,0x4
	.type		vprintf,@function
